//
// Generated by NVIDIA NVVM Compiler
//
// Compiler Build ID: CL-36424714
// Cuda compilation tools, release 13.0, V13.0.88
// Based on NVVM 20.0.0
//

.version 9.0
.target sm_100
.address_size 64

	// .globl	alltoallv_kernel

.visible .entry alltoallv_kernel(
	.param .u64 .ptr .align 1 alltoallv_kernel_param_0,
	.param .u64 .ptr .align 1 alltoallv_kernel_param_1,
	.param .u64 .ptr .align 1 alltoallv_kernel_param_2,
	.param .u64 .ptr .align 1 alltoallv_kernel_param_3,
	.param .u64 .ptr .align 1 alltoallv_kernel_param_4,
	.param .u64 alltoallv_kernel_param_5,
	.param .u64 alltoallv_kernel_param_6,
	.param .u64 alltoallv_kernel_param_7
)
{
	.reg .pred 	%p<4>;
	.reg .b16 	%rs<2>;
	.reg .b32 	%r<5>;
	.reg .b64 	%rd<32>;

	ld.param.u64 	%rd4, [alltoallv_kernel_param_0];
	ld.param.u64 	%rd5, [alltoallv_kernel_param_1];
	ld.param.u64 	%rd6, [alltoallv_kernel_param_2];
	ld.param.u64 	%rd7, [alltoallv_kernel_param_3];
	ld.param.u64 	%rd8, [alltoallv_kernel_param_4];
	ld.param.u64 	%rd10, [alltoallv_kernel_param_5];
	ld.param.u64 	%rd9, [alltoallv_kernel_param_6];
	mov.u32 	%r1, %ctaid.y;
	cvt.u64.u32 	%rd1, %r1;
	setp.le.s64 	%p1, %rd10, %rd1;
	@%p1 bra 	$L__BB0_4;
	cvta.to.global.u64 	%rd11, %rd7;
	shl.b64 	%rd12, %rd1, 3;
	add.s64 	%rd13, %rd11, %rd12;
	ld.global.u64 	%rd14, [%rd13];
	mul.lo.s64 	%rd2, %rd14, %rd9;
	setp.eq.s64 	%p2, %rd2, 0;
	@%p2 bra 	$L__BB0_4;
	mov.u32 	%r2, %ctaid.x;
	mov.u32 	%r3, %ntid.x;
	mul.wide.u32 	%rd15, %r2, %r3;
	mov.u32 	%r4, %tid.x;
	cvt.u64.u32 	%rd16, %r4;
	add.s64 	%rd3, %rd15, %rd16;
	setp.ge.s64 	%p3, %rd3, %rd2;
	@%p3 bra 	$L__BB0_4;
	cvta.to.global.u64 	%rd17, %rd6;
	add.s64 	%rd19, %rd17, %rd12;
	ld.global.u64 	%rd20, [%rd19];
	mad.lo.s64 	%rd21, %rd20, %rd9, %rd3;
	cvta.to.global.u64 	%rd22, %rd8;
	add.s64 	%rd23, %rd22, %rd12;
	ld.global.u64 	%rd24, [%rd23];
	mad.lo.s64 	%rd25, %rd24, %rd9, %rd3;
	cvta.to.global.u64 	%rd26, %rd5;
	add.s64 	%rd27, %rd26, %rd12;
	ld.global.u64 	%rd28, [%rd27];
	cvta.to.global.u64 	%rd29, %rd4;
	add.s64 	%rd30, %rd29, %rd21;
	ld.global.u8 	%rs1, [%rd30];
	add.s64 	%rd31, %rd28, %rd25;
	st.u8 	[%rd31], %rs1;
$L__BB0_4:
	ret;

}


// ===== COMPILED SASS (sm_100) =====

	.target	sm_100

	.elftype	@"ET_EXEC"


//--------------------- .note.nv.tkinfo           --------------------------
	.section	.note.nv.tkinfo,"",@"SHT_NOTE"
	.sectionflags	@"SHF_NOTE_NV_TKINFO"
	.tkinfo
        /*0018*/ 	.word	0x00000002
        /*0030*/ 	.string	""
        /*0030*/ 	.string	"ptxas"
        /*0030*/ 	.string	"Cuda compilation tools, release 13.0, V13.0.88"
        /*0030*/ 	.string	"Build cuda_13.0.r13.0/compiler.36424714_0"
        /*0030*/ 	.string	"-arch sm_100 -m 64 "



//--------------------- .note.nv.cuinfo           --------------------------
	.section	.note.nv.cuinfo,"",@"SHT_NOTE"
	.sectionflags	@"SHF_NOTE_NV_CUINFO"
        /*0018*/ 	.short	0x0002
        /*001a*/ 	.short	0x0064
        /*001c*/ 	.short	0x0082
	.zero		2


//--------------------- .nv.info                  --------------------------
	.section	.nv.info,"",@"SHT_CUDA_INFO"
	.align	4


	//----- nvinfo : EIATTR_REGCOUNT
	.align		4
        /*0000*/ 	.byte	0x04, 0x2f
        /*0002*/ 	.short	(.L_1 - .L_0)
	.align		4
.L_0:
        /*0004*/ 	.word	index@(alltoallv_kernel)
        /*0008*/ 	.word	0x00000010


	//----- nvinfo : EIATTR_FRAME_SIZE
	.align		4
.L_1:
        /*000c*/ 	.byte	0x04, 0x11
        /*000e*/ 	.short	(.L_3 - .L_2)
	.align		4
.L_2:
        /*0010*/ 	.word	index@(alltoallv_kernel)
        /*0014*/ 	.word	0x00000000


	//----- nvinfo : EIATTR_MIN_STACK_SIZE
	.align		4
.L_3:
        /*0018*/ 	.byte	0x04, 0x12
        /*001a*/ 	.short	(.L_5 - .L_4)
	.align		4
.L_4:
        /*001c*/ 	.word	index@(alltoallv_kernel)
        /*0020*/ 	.word	0x00000000
.L_5:


//--------------------- .nv.compat                --------------------------
	.section	.nv.compat,"",@"SHT_CUDA_COMPAT_INFO"
	.align	4
        /*0000*/ 	.byte	0x02, 0x09, 0x00, 0x00, 0x02, 0x02, 0x01, 0x00, 0x02, 0x05, 0x05, 0x00, 0x03, 0x07, 0x01, 0x01
        /*0010*/ 	.byte	0x02, 0x03, 0x00, 0x00, 0x02, 0x06, 0x01, 0x00, 0x04, 0x0b, 0x08, 0x00, 0x09, 0x00, 0x00, 0x00
        /*0020*/ 	.byte	0x00, 0x00, 0x00, 0x00


//--------------------- .nv.info.alltoallv_kernel --------------------------
	.section	.nv.info.alltoallv_kernel,"",@"SHT_CUDA_INFO"
	.sectionflags	@""
	.align	4


	//----- nvinfo : EIATTR_CUDA_API_VERSION
	.align		4
        /*0000*/ 	.byte	0x04, 0x37
        /*0002*/ 	.short	(.L_7 - .L_6)
.L_6:
        /*0004*/ 	.word	0x00000082


	//----- nvinfo : EIATTR_KPARAM_INFO
	.align		4
.L_7:
        /*0008*/ 	.byte	0x04, 0x17
        /*000a*/ 	.short	(.L_9 - .L_8)
.L_8:
        /*000c*/ 	.word	0x00000000
        /*0010*/ 	.short	0x0007
        /*0012*/ 	.short	0x0038
        /*0014*/ 	.byte	0x00, 0xf0, 0x21, 0x00


	//----- nvinfo : EIATTR_KPARAM_INFO
	.align		4
.L_9:
        /*0018*/ 	.byte	0x04, 0x17
        /*001a*/ 	.short	(.L_11 - .L_10)
.L_10:
        /*001c*/ 	.word	0x00000000
        /*0020*/ 	.short	0x0006
        /*0022*/ 	.short	0x0030
        /*0024*/ 	.byte	0x00, 0xf0, 0x21, 0x00


	//----- nvinfo : EIATTR_KPARAM_INFO
	.align		4
.L_11:
        /*0028*/ 	.byte	0x04, 0x17
        /*002a*/ 	.short	(.L_13 - .L_12)
.L_12:
        /*002c*/ 	.word	0x00000000
        /*0030*/ 	.short	0x0005
        /*0032*/ 	.short	0x0028
        /*0034*/ 	.byte	0x00, 0xf0, 0x21, 0x00


	//----- nvinfo : EIATTR_KPARAM_INFO
	.align		4
.L_13:
        /*0038*/ 	.byte	0x04, 0x17
        /*003a*/ 	.short	(.L_15 - .L_14)
.L_14:
        /*003c*/ 	.word	0x00000000
        /*0040*/ 	.short	0x0004
        /*0042*/ 	.short	0x0020
        /*0044*/ 	.byte	0x00, 0xf5, 0x21, 0x00


	//----- nvinfo : EIATTR_KPARAM_INFO
	.align		4
.L_15:
        /*0048*/ 	.byte	0x04, 0x17
        /*004a*/ 	.short	(.L_17 - .L_16)
.L_16:
        /*004c*/ 	.word	0x00000000
        /*0050*/ 	.short	0x0003
        /*0052*/ 	.short	0x0018
        /*0054*/ 	.byte	0x00, 0xf5, 0x21, 0x00


	//----- nvinfo : EIATTR_KPARAM_INFO
	.align		4
.L_17:
        /*0058*/ 	.byte	0x04, 0x17
        /*005a*/ 	.short	(.L_19 - .L_18)
.L_18:
        /*005c*/ 	.word	0x00000000
        /*0060*/ 	.short	0x0002
        /*0062*/ 	.short	0x0010
        /*0064*/ 	.byte	0x00, 0xf5, 0x21, 0x00


	//----- nvinfo : EIATTR_KPARAM_INFO
	.align		4
.L_19:
        /*0068*/ 	.byte	0x04, 0x17
        /*006a*/ 	.short	(.L_21 - .L_20)
.L_20:
        /*006c*/ 	.word	0x00000000
        /*0070*/ 	.short	0x0001
        /*0072*/ 	.short	0x0008
        /*0074*/ 	.byte	0x00, 0xf5, 0x21, 0x00


	//----- nvinfo : EIATTR_KPARAM_INFO
	.align		4
.L_21:
        /*0078*/ 	.byte	0x04, 0x17
        /*007a*/ 	.short	(.L_23 - .L_22)
.L_22:
        /*007c*/ 	.word	0x00000000
        /*0080*/ 	.short	0x0000
        /*0082*/ 	.short	0x0000
        /*0084*/ 	.byte	0x00, 0xf5, 0x21, 0x00


	//----- nvinfo : EIATTR_SPARSE_MMA_MASK
	.align		4
.L_23:
        /*0088*/ 	.byte	0x03, 0x50
        /*008a*/ 	.short	0x0000


	//----- nvinfo : EIATTR_MAXREG_COUNT
	.align		4
        /*008c*/ 	.byte	0x03, 0x1b
        /*008e*/ 	.short	0x00ff


	//----- nvinfo : EIATTR_MERCURY_ISA_VERSION
	.align		4
        /*0090*/ 	.byte	0x03, 0x5f
        /*0092*/ 	.short	0x0101


	//----- nvinfo : EIATTR_VRC_CTA_INIT_COUNT
	.align		4
        /*0094*/ 	.byte	0x02, 0x4a
	.zero		1
	.zero		1


	//----- nvinfo : EIATTR_EXIT_INSTR_OFFSETS
	.align		4
        /*0098*/ 	.byte	0x04, 0x1c
        /*009a*/ 	.short	(.L_25 - .L_24)


	//   ....[0]....
.L_24:
        /*009c*/ 	.word	0x00000050


	//   ....[1]....
        /*00a0*/ 	.word	0x00000160


	//   ....[2]....
        /*00a4*/ 	.word	0x000001e0


	//   ....[3]....
        /*00a8*/ 	.word	0x000003d0


	//----- nvinfo : EIATTR_CBANK_PARAM_SIZE
	.align		4
.L_25:
        /*00ac*/ 	.byte	0x03, 0x19
        /*00ae*/ 	.short	0x0040


	//----- nvinfo : EIATTR_PARAM_CBANK
	.align		4
        /*00b0*/ 	.byte	0x04, 0x0a
        /*00b2*/ 	.short	(.L_27 - .L_26)
	.align		4
.L_26:
        /*00b4*/ 	.word	index@(.nv.constant0.alltoallv_kernel)
        /*00b8*/ 	.short	0x0380
        /*00ba*/ 	.short	0x0040


	//----- nvinfo : EIATTR_SW_WAR
	.align		4
.L_27:
        /*00bc*/ 	.byte	0x04, 0x36
        /*00be*/ 	.short	(.L_29 - .L_28)
.L_28:
        /*00c0*/ 	.word	0x00000008
.L_29:


//--------------------- .nv.callgraph             --------------------------
	.section	.nv.callgraph,"",@"SHT_CUDA_CALLGRAPH"
	.align	4
	.sectionentsize	8
	.align		4
        /*0000*/ 	.word	0x00000000
	.align		4
        /*0004*/ 	.word	0xffffffff
	.align		4
        /*0008*/ 	.word	0x00000000
	.align		4
        /*000c*/ 	.word	0xfffffffe
	.align		4
        /*0010*/ 	.word	0x00000000
	.align		4
        /*0014*/ 	.word	0xfffffffd
	.align		4
        /*0018*/ 	.word	0x00000000
	.align		4
        /*001c*/ 	.word	0xfffffffc


//--------------------- .text.alltoallv_kernel    --------------------------
	.section	.text.alltoallv_kernel,"ax",@progbits
	.align	128
        .global         alltoallv_kernel
        .type           alltoallv_kernel,@function
        .size           alltoallv_kernel,(.L_x_1 - alltoallv_kernel)
        .other          alltoallv_kernel,@"STO_CUDA_ENTRY STV_DEFAULT"
alltoallv_kernel:
.text.alltoallv_kernel:
[----:B------:R-:W-:Y:S08]  /*0000*/  LDC R1, c[0x0][0x37c] ;  /* 0x0000df00ff017b82 */ /* 0x000ff00000000800 */
[----:B------:R-:W0:Y:S08]  /*0010*/  S2UR UR4, SR_CTAID.Y ;  /* 0x00000000000479c3 */ /* 0x000e300000002600 */
[----:B------:R-:W0:Y:S02]  /*0020*/  LDC.64 R2, c[0x0][0x3a8] ;  /* 0x0000ea00ff027b82 */ /* 0x000e240000000a00 */
[----:B0-----:R-:W-:-:S04]  /*0030*/  ISETP.LE.U32.AND P0, PT, R2, UR4, PT ;  /* 0x0000000402007c0c */ /* 0x001fc8000bf03070 */
[----:B------:R-:W-:-:S13]  /*0040*/  ISETP.GE.AND.EX P0, PT, RZ, R3, PT, P0 ;  /* 0x00000003ff00720c */ /* 0x000fda0003f06300 */
[----:B------:R-:W-:Y:S05]  /*0050*/  @P0 EXIT ;  /* 0x000000000000094d */ /* 0x000fea0003800000 */
[----:B------:R-:W0:Y:S01]  /*0060*/  LDCU.64 UR6, c[0x0][0x398] ;  /* 0x00007300ff0677ac */ /* 0x000e220008000a00 */
[----:B------:R-:W-:Y:S01]  /*0070*/  USHF.L.U32 UR12, UR4, 0x3, URZ ;  /* 0x00000003040c7899 */ /* 0x000fe200080006ff */
[----:B------:R-:W1:Y:S01]  /*0080*/  LDCU.64 UR10, c[0x0][0x358] ;  /* 0x00006b00ff0a77ac */ /* 0x000e620008000a00 */
[----:B------:R-:W-:Y:S01]  /*0090*/  USHF.R.U32.HI UR4, URZ, 0x1d, UR4 ;  /* 0x0000001dff047899 */ /* 0x000fe20008011604 */
[----:B------:R-:W2:Y:S01]  /*00a0*/  LDCU.64 UR14, c[0x0][0x3b0] ;  /* 0x00007600ff0e77ac */ /* 0x000ea20008000a00 */
[----:B0-----:R-:W-:-:S04]  /*00b0*/  UIADD3 UR5, UP0, UPT, UR12, UR6, URZ ;  /* 0x000000060c057290 */ /* 0x001fc8000ff1e0ff */
[----:B------:R-:W-:Y:S02]  /*00c0*/  UIADD3.X UR6, UPT, UPT, UR4, UR7, URZ, UP0, !UPT ;  /* 0x0000000704067290 */ /* 0x000fe400087fe4ff */
[----:B------:R-:W-:-:S04]  /*00d0*/  IMAD.U32 R2, RZ, RZ, UR5 ;  /* 0x00000005ff027e24 */ /* 0x000fc8000f8e00ff */
[----:B------:R-:W-:-:S06]  /*00e0*/  IMAD.U32 R3, RZ, RZ, UR6 ;  /* 0x00000006ff037e24 */ /* 0x000fcc000f8e00ff */
[----:B-1----:R-:W2:Y:S02]  /*00f0*/  LDG.E.64 R2, desc[UR10][R2.64] ;  /* 0x0000000a02027981 */ /* 0x002ea4000c1e1b00 */
[----:B--2---:R-:W-:Y:S02]  /*0100*/  IMAD R7, R3, UR14, RZ ;  /* 0x0000000e03077c24 */ /* 0x004fe4000f8e02ff */
[----:B------:R-:W-:-:S04]  /*0110*/  IMAD.WIDE.U32 R4, R2, UR14, RZ ;  /* 0x0000000e02047c25 */ /* 0x000fc8000f8e00ff */
[----:B------:R-:W-:Y:S01]  /*0120*/  IMAD R7, R2, UR15, R7 ;  /* 0x0000000f02077c24 */ /* 0x000fe2000f8e0207 */
[----:B------:R-:W-:-:S04]  /*0130*/  ISETP.NE.U32.AND P0, PT, R4, RZ, PT ;  /* 0x000000ff0400720c */ /* 0x000fc80003f05070 */
[----:B------:R-:W-:-:S04]  /*0140*/  IADD3 R7, PT, PT, R5, R7, RZ ;  /* 0x0000000705077210 */ /* 0x000fc80007ffe0ff */
[----:B------:R-:W-:-:S13]  /*0150*/  ISETP.NE.AND.EX P0, PT, R7, RZ, PT, P0 ;  /* 0x000000ff0700720c */ /* 0x000fda0003f05300 */
[----:B------:R-:W-:Y:S05]  /*0160*/  @!P0 EXIT ;  /* 0x000000000000894d */ /* 0x000fea0003800000 */
[----:B------:R-:W0:Y:S01]  /*0170*/  S2R R2, SR_TID.X ;  /* 0x0000000000027919 */ /* 0x000e220000002100 */
[----:B------:R-:W0:Y:S01]  /*0180*/  S2UR UR5, SR_CTAID.X ;  /* 0x00000000000579c3 */ /* 0x000e220000002500 */
[----:B------:R-:W-:-:S07]  /*0190*/  IMAD.MOV.U32 R3, RZ, RZ, RZ ;  /* 0x000000ffff037224 */ /* 0x000fce00078e00ff */
[----:B------:R-:W0:Y:S02]  /*01a0*/  LDC R5, c[0x0][0x360] ;  /* 0x0000d800ff057b82 */ /* 0x000e240000000800 */
[----:B0-----:R-:W-:-:S03]  /*01b0*/  IMAD.WIDE.U32 R2, R5, UR5, R2 ;  /* 0x0000000505027c25 */ /* 0x001fc6000f8e0002 */
[----:B------:R-:W-:-:S04]  /*01c0*/  ISETP.GE.U32.AND P0, PT, R2, R4, PT ;  /* 0x000000040200720c */ /* 0x000fc80003f06070 */
[----:B------:R-:W-:-:S13]  /*01d0*/  ISETP.GE.AND.EX P0, PT, R3, R7, PT, P0 ;  /* 0x000000070300720c */ /* 0x000fda0003f06300 */
[----:B------:R-:W-:Y:S05]  /*01e0*/  @P0 EXIT ;  /* 0x000000000000094d */ /* 0x000fea0003800000 */
[----:B------:R-:W0:Y:S01]  /*01f0*/  LDCU.64 UR6, c[0x0][0x390] ;  /* 0x00007200ff0677ac */ /* 0x000e220008000a00 */
[----:B------:R-:W1:Y:S01]  /*0200*/  LDCU.64 UR8, c[0x0][0x3a0] ;  /* 0x00007400ff0877ac */ /* 0x000e620008000a00 */
[----:B------:R-:W2:Y:S01]  /*0210*/  LDCU.128 UR16, c[0x0][0x380] ;  /* 0x00007000ff1077ac */ /* 0x000ea20008000c00 */
[----:B0-----:R-:W-:-:S04]  /*0220*/  UIADD3 UR5, UP0, UPT, UR12, UR6, URZ ;  /* 0x000000060c057290 */ /* 0x001fc8000ff1e0ff */
[----:B------:R-:W-:Y:S02]  /*0230*/  UIADD3.X UR6, UPT, UPT, UR4, UR7, URZ, UP0, !UPT ;  /* 0x0000000704067290 */ /* 0x000fe400087fe4ff */
[----:B------:R-:W-:-:S04]  /*0240*/  MOV R4, UR5 ;  /* 0x0000000500047c02 */ /* 0x000fc80008000f00 */
[----:B------:R-:W-:-:S06]  /*0250*/  IMAD.U32 R5, RZ, RZ, UR6 ;  /* 0x00000006ff057e24 */ /* 0x000fcc000f8e00ff */
[----:B------:R-:W3:Y:S01]  /*0260*/  LDG.E.64 R4, desc[UR10][R4.64] ;  /* 0x0000000a04047981 */ /* 0x000ee2000c1e1b00 */
[----:B-1----:R-:W-:Y:S02]  /*0270*/  UIADD3 UR7, UP0, UPT, UR12, UR8, URZ ;  /* 0x000000080c077290 */ /* 0x002fe4000ff1e0ff */
[----:B--2---:R-:W-:Y:S02]  /*0280*/  UIADD3 UR5, UP1, UPT, UR12, UR18, URZ ;  /* 0x000000120c057290 */ /* 0x004fe4000ff3e0ff */
[----:B------:R-:W-:Y:S02]  /*0290*/  UIADD3.X UR8, UPT, UPT, UR4, UR9, URZ, UP0, !UPT ;  /* 0x0000000904087290 */ /* 0x000fe400087fe4ff */
[----:B------:R-:W-:Y:S01]  /*02a0*/  UIADD3.X UR6, UPT, UPT, UR4, UR19, URZ, UP1, !UPT ;  /* 0x0000001304067290 */ /* 0x000fe20008ffe4ff */
[----:B------:R-:W-:Y:S02]  /*02b0*/  MOV R6, UR7 ;  /* 0x0000000700067c02 */ /* 0x000fe40008000f00 */
[----:B------:R-:W-:Y:S01]  /*02c0*/  MOV R10, UR5 ;  /* 0x00000005000a7c02 */ /* 0x000fe20008000f00 */
[----:B------:R-:W-:-:S02]  /*02d0*/  IMAD.U32 R7, RZ, RZ, UR8 ;  /* 0x00000008ff077e24 */ /* 0x000fc4000f8e00ff */
[----:B------:R-:W-:-:S04]  /*02e0*/  MOV R11, UR6 ;  /* 0x00000006000b7c02 */ /* 0x000fc80008000f00 */
[----:B------:R-:W2:Y:S01]  /*02f0*/  LDG.E.64 R6, desc[UR10][R6.64] ;  /* 0x0000000a06067981 */ /* 0x000ea2000c1e1b00 */
[----:B---3--:R-:W-:Y:S02]  /*0300*/  IMAD R5, R5, UR14, RZ ;  /* 0x0000000e05057c24 */ /* 0x008fe4000f8e02ff */
[----:B------:R-:W-:-:S04]  /*0310*/  IMAD.WIDE.U32 R8, R4, UR14, R2 ;  /* 0x0000000e04087c25 */ /* 0x000fc8000f8e0002 */
[----:B------:R-:W-:Y:S01]  /*0320*/  IMAD R13, R4, UR15, R5 ;  /* 0x0000000f040d7c24 */ /* 0x000fe2000f8e0205 */
[----:B------:R-:W-:Y:S01]  /*0330*/  IADD3 R8, P0, PT, R8, UR16, RZ ;  /* 0x0000001008087c10 */ /* 0x000fe2000ff1e0ff */
[----:B------:R-:W3:Y:S03]  /*0340*/  LDG.E.64 R4, desc[UR10][R10.64] ;  /* 0x0000000a0a047981 */ /* 0x000ee6000c1e1b00 */
[----:B------:R-:W-:-:S06]  /*0350*/  IADD3.X R9, PT, PT, R9, UR17, R13, P0, !PT ;  /* 0x0000001109097c10 */ /* 0x000fcc00087fe40d */
[----:B------:R-:W4:Y:S01]  /*0360*/  LDG.E.U8 R9, desc[UR10][R8.64] ;  /* 0x0000000a08097981 */ /* 0x000f22000c1e1100 */
[----:B--2---:R-:W-:-:S04]  /*0370*/  IMAD.WIDE.U32 R2, R6, UR14, R2 ;  /* 0x0000000e06027c25 */ /* 0x004fc8000f8e0002 */
[----:B------:R-:W-:-:S04]  /*0380*/  IMAD R13, R7, UR14, RZ ;  /* 0x0000000e070d7c24 */ /* 0x000fc8000f8e02ff */
[----:B------:R-:W-:Y:S01]  /*0390*/  IMAD R13, R6, UR15, R13 ;  /* 0x0000000f060d7c24 */ /* 0x000fe2000f8e020d */
[----:B---3--:R-:W-:-:S04]  /*03a0*/  IADD3 R2, P0, PT, R4, R2, RZ ;  /* 0x0000000204027210 */ /* 0x008fc80007f1e0ff */
[----:B------:R-:W-:-:S05]  /*03b0*/  IADD3.X R3, PT, PT, R5, R3, R13, P0, !PT ;  /* 0x0000000305037210 */ /* 0x000fca00007fe40d */
[----:B----4-:R-:W-:Y:S01]  /*03c0*/  ST.E.U8 desc[UR10][R2.64], R9 ;  /* 0x0000000902007985 */ /* 0x010fe2000c10110a */
[----:B------:R-:W-:Y:S05]  /*03d0*/  EXIT ;  /* 0x000000000000794d */ /* 0x000fea0003800000 */
.L_x_0:
[----:B------:R-:W-:-:S00]  /*03e0*/  BRA `(.L_x_0) ;  /* 0xfffffffc00fc7947 */ /* 0x000fc0000383ffff */
[----:B------:R-:W-:-:S00]  /*03f0*/  NOP ;  /* 0x0000000000007918 */ /* 0x000fc00000000000 */
        /* <DEDUP_REMOVED lines=8> */
.L_x_1:


//--------------------- .nv.shared.reserved.0     --------------------------
	.section	.nv.shared.reserved.0,"aw",@nobits
	.weak		__nv_reservedSMEM_offset_0_alias
	.size		__nv_reservedSMEM_offset_0_alias, 0, 64
	.other		__nv_reservedSMEM_offset_0_alias,@"STO_CUDA_RESERVED_SHARED STV_DEFAULT"
__nv_reservedSMEM_offset_0_alias:
	.zero		0
	.zero		64


//--------------------- .nv.constant0.alltoallv_kernel --------------------------
	.section	.nv.constant0.alltoallv_kernel,"a",@progbits
	.sectionflags	@""
	.align	4
.nv.constant0.alltoallv_kernel:
	.zero		960


//--------------------- SYMBOLS --------------------------

	.type		.nv.reservedSmem.offset0,@object
	.size		.nv.reservedSmem.offset0,0x4
